//
// Generated by NVIDIA NVVM Compiler
//
// Compiler Build ID: CL-36424714
// Cuda compilation tools, release 13.0, V13.0.88
// Based on NVVM 20.0.0
//

.version 9.0
.target sm_100
.address_size 64

	// .globl	matmul3x3_kernel

.visible .entry matmul3x3_kernel(
	.param .u64 .ptr .align 1 matmul3x3_kernel_param_0,
	.param .u64 .ptr .align 1 matmul3x3_kernel_param_1,
	.param .u64 .ptr .align 1 matmul3x3_kernel_param_2
)
{
	.reg .pred 	%p<2>;
	.reg .b16 	%rs<6>;
	.reg .b32 	%r<6>;
	.reg .b32 	%f<10>;
	.reg .b64 	%rd<13>;

	ld.param.u64 	%rd1, [matmul3x3_kernel_param_0];
	ld.param.u64 	%rd2, [matmul3x3_kernel_param_1];
	ld.param.u64 	%rd3, [matmul3x3_kernel_param_2];
	mov.u32 	%r1, %tid.x;
	setp.gt.u32 	%p1, %r1, 8;
	@%p1 bra 	$L__BB0_2;
	cvta.to.global.u64 	%rd4, %rd1;
	cvta.to.global.u64 	%rd5, %rd2;
	cvta.to.global.u64 	%rd6, %rd3;
	cvt.u16.u32 	%rs1, %r1;
	mul.lo.s16 	%rs2, %rs1, 171;
	shr.u16 	%rs3, %rs2, 9;
	mul.lo.s16 	%rs4, %rs3, 3;
	sub.s16 	%rs5, %rs1, %rs4;
	cvt.u32.u16 	%r2, %rs5;
	and.b32  	%r3, %r2, 255;
	mul.wide.u32 	%rd7, %r1, 4;
	add.s64 	%rd8, %rd6, %rd7;
	mov.b32 	%r4, 0;
	st.global.u32 	[%rd8], %r4;
	sub.s32 	%r5, %r1, %r3;
	mul.wide.u32 	%rd9, %r5, 4;
	add.s64 	%rd10, %rd4, %rd9;
	ld.global.f32 	%f1, [%rd10];
	mul.wide.u32 	%rd11, %r3, 4;
	add.s64 	%rd12, %rd5, %rd11;
	ld.global.f32 	%f2, [%rd12];
	fma.rn.f32 	%f3, %f1, %f2, 0f00000000;
	st.global.f32 	[%rd8], %f3;
	ld.global.f32 	%f4, [%rd10+4];
	ld.global.f32 	%f5, [%rd12+12];
	fma.rn.f32 	%f6, %f4, %f5, %f3;
	st.global.f32 	[%rd8], %f6;
	ld.global.f32 	%f7, [%rd10+8];
	ld.global.f32 	%f8, [%rd12+24];
	fma.rn.f32 	%f9, %f7, %f8, %f6;
	st.global.f32 	[%rd8], %f9;
$L__BB0_2:
	ret;

}
	// .globl	det3x3_kernel
.visible .entry det3x3_kernel(
	.param .u64 .ptr .align 1 det3x3_kernel_param_0,
	.param .u64 .ptr .align 1 det3x3_kernel_param_1
)
{
	.reg .b32 	%f<23>;
	.reg .b64 	%rd<5>;

	ld.param.u64 	%rd1, [det3x3_kernel_param_0];
	ld.param.u64 	%rd2, [det3x3_kernel_param_1];
	cvta.to.global.u64 	%rd3, %rd2;
	cvta.to.global.u64 	%rd4, %rd1;
	ld.global.f32 	%f1, [%rd4];
	ld.global.f32 	%f2, [%rd4+16];
	ld.global.f32 	%f3, [%rd4+32];
	mul.f32 	%f4, %f2, %f3;
	ld.global.f32 	%f5, [%rd4+20];
	ld.global.f32 	%f6, [%rd4+28];
	mul.f32 	%f7, %f5, %f6;
	sub.f32 	%f8, %f4, %f7;
	mul.f32 	%f9, %f1, %f8;
	ld.global.f32 	%f10, [%rd4+4];
	ld.global.f32 	%f11, [%rd4+12];
	mul.f32 	%f12, %f11, %f3;
	ld.global.f32 	%f13, [%rd4+24];
	mul.f32 	%f14, %f5, %f13;
	sub.f32 	%f15, %f12, %f14;
	mul.f32 	%f16, %f10, %f15;
	sub.f32 	%f17, %f9, %f16;
	ld.global.f32 	%f18, [%rd4+8];
	mul.f32 	%f19, %f11, %f6;
	mul.f32 	%f20, %f2, %f13;
	sub.f32 	%f21, %f19, %f20;
	fma.rn.f32 	%f22, %f18, %f21, %f17;
	st.global.f32 	[%rd3], %f22;
	ret;

}
	// .globl	transpose3x3_kernel
.visible .entry transpose3x3_kernel(
	.param .u64 .ptr .align 1 transpose3x3_kernel_param_0,
	.param .u64 .ptr .align 1 transpose3x3_kernel_param_1
)
{
	.reg .b32 	%f<10>;
	.reg .b64 	%rd<5>;

	ld.param.u64 	%rd1, [transpose3x3_kernel_param_0];
	ld.param.u64 	%rd2, [transpose3x3_kernel_param_1];
	cvta.to.global.u64 	%rd3, %rd2;
	cvta.to.global.u64 	%rd4, %rd1;
	ld.global.f32 	%f1, [%rd4];
	st.global.f32 	[%rd3], %f1;
	ld.global.f32 	%f2, [%rd4+4];
	st.global.f32 	[%rd3+12], %f2;
	ld.global.f32 	%f3, [%rd4+8];
	st.global.f32 	[%rd3+24], %f3;
	ld.global.f32 	%f4, [%rd4+12];
	st.global.f32 	[%rd3+4], %f4;
	ld.global.f32 	%f5, [%rd4+16];
	st.global.f32 	[%rd3+16], %f5;
	ld.global.f32 	%f6, [%rd4+20];
	st.global.f32 	[%rd3+28], %f6;
	ld.global.f32 	%f7, [%rd4+24];
	st.global.f32 	[%rd3+8], %f7;
	ld.global.f32 	%f8, [%rd4+28];
	st.global.f32 	[%rd3+20], %f8;
	ld.global.f32 	%f9, [%rd4+32];
	st.global.f32 	[%rd3+32], %f9;
	ret;

}


// ===== COMPILED SASS (sm_100) =====

	.target	sm_100

	.elftype	@"ET_EXEC"


//--------------------- .note.nv.tkinfo           --------------------------
	.section	.note.nv.tkinfo,"",@"SHT_NOTE"
	.sectionflags	@"SHF_NOTE_NV_TKINFO"
	.tkinfo
        /*0018*/ 	.word	0x00000002
        /*0030*/ 	.string	""
        /*0030*/ 	.string	"ptxas"
        /*0030*/ 	.string	"Cuda compilation tools, release 13.0, V13.0.88"
        /*0030*/ 	.string	"Build cuda_13.0.r13.0/compiler.36424714_0"
        /*0030*/ 	.string	"-arch sm_100 -m 64 "



//--------------------- .note.nv.cuinfo           --------------------------
	.section	.note.nv.cuinfo,"",@"SHT_NOTE"
	.sectionflags	@"SHF_NOTE_NV_CUINFO"
        /*0018*/ 	.short	0x0002
        /*001a*/ 	.short	0x0064
        /*001c*/ 	.short	0x0082
	.zero		2


//--------------------- .nv.info                  --------------------------
	.section	.nv.info,"",@"SHT_CUDA_INFO"
	.align	4


	//----- nvinfo : EIATTR_REGCOUNT
	.align		4
        /*0000*/ 	.byte	0x04, 0x2f
        /*0002*/ 	.short	(.L_1 - .L_0)
	.align		4
.L_0:
        /*0004*/ 	.word	index@(matmul3x3_kernel)
        /*0008*/ 	.word	0x00000010


	//----- nvinfo : EIATTR_FRAME_SIZE
	.align		4
.L_1:
        /*000c*/ 	.byte	0x04, 0x11
        /*000e*/ 	.short	(.L_3 - .L_2)
	.align		4
.L_2:
        /*0010*/ 	.word	index@(matmul3x3_kernel)
        /*0014*/ 	.word	0x00000000


	//----- nvinfo : EIATTR_REGCOUNT
	.align		4
.L_3:
        /*0018*/ 	.byte	0x04, 0x2f
        /*001a*/ 	.short	(.L_5 - .L_4)
	.align		4
.L_4:
        /*001c*/ 	.word	index@(det3x3_kernel)
        /*0020*/ 	.word	0x00000014


	//----- nvinfo : EIATTR_FRAME_SIZE
	.align		4
.L_5:
        /*0024*/ 	.byte	0x04, 0x11
        /*0026*/ 	.short	(.L_7 - .L_6)
	.align		4
.L_6:
        /*0028*/ 	.word	index@(det3x3_kernel)
        /*002c*/ 	.word	0x00000000


	//----- nvinfo : EIATTR_REGCOUNT
	.align		4
.L_7:
        /*0030*/ 	.byte	0x04, 0x2f
        /*0032*/ 	.short	(.L_9 - .L_8)
	.align		4
.L_8:
        /*0034*/ 	.word	index@(transpose3x3_kernel)
        /*0038*/ 	.word	0x00000014


	//----- nvinfo : EIATTR_FRAME_SIZE
	.align		4
.L_9:
        /*003c*/ 	.byte	0x04, 0x11
        /*003e*/ 	.short	(.L_11 - .L_10)
	.align		4
.L_10:
        /*0040*/ 	.word	index@(transpose3x3_kernel)
        /*0044*/ 	.word	0x00000000


	//----- nvinfo : EIATTR_MIN_STACK_SIZE
	.align		4
.L_11:
        /*0048*/ 	.byte	0x04, 0x12
        /*004a*/ 	.short	(.L_13 - .L_12)
	.align		4
.L_12:
        /*004c*/ 	.word	index@(transpose3x3_kernel)
        /*0050*/ 	.word	0x00000000


	//----- nvinfo : EIATTR_MIN_STACK_SIZE
	.align		4
.L_13:
        /*0054*/ 	.byte	0x04, 0x12
        /*0056*/ 	.short	(.L_15 - .L_14)
	.align		4
.L_14:
        /*0058*/ 	.word	index@(det3x3_kernel)
        /*005c*/ 	.word	0x00000000


	//----- nvinfo : EIATTR_MIN_STACK_SIZE
	.align		4
.L_15:
        /*0060*/ 	.byte	0x04, 0x12
        /*0062*/ 	.short	(.L_17 - .L_16)
	.align		4
.L_16:
        /*0064*/ 	.word	index@(matmul3x3_kernel)
        /*0068*/ 	.word	0x00000000
.L_17:


//--------------------- .nv.compat                --------------------------
	.section	.nv.compat,"",@"SHT_CUDA_COMPAT_INFO"
	.align	4
        /*0000*/ 	.byte	0x02, 0x09, 0x00, 0x00, 0x02, 0x02, 0x01, 0x00, 0x02, 0x05, 0x05, 0x00, 0x03, 0x07, 0x01, 0x01
        /*0010*/ 	.byte	0x02, 0x03, 0x00, 0x00, 0x02, 0x06, 0x01, 0x00, 0x04, 0x0b, 0x08, 0x00, 0x09, 0x00, 0x00, 0x00
        /*0020*/ 	.byte	0x00, 0x00, 0x00, 0x00


//--------------------- .nv.info.transpose3x3_kernel --------------------------
	.section	.nv.info.transpose3x3_kernel,"",@"SHT_CUDA_INFO"
	.sectionflags	@""
	.align	4


	//----- nvinfo : EIATTR_CUDA_API_VERSION
	.align		4
        /*0000*/ 	.byte	0x04, 0x37
        /*0002*/ 	.short	(.L_19 - .L_18)
.L_18:
        /*0004*/ 	.word	0x00000082


	//----- nvinfo : EIATTR_KPARAM_INFO
	.align		4
.L_19:
        /*0008*/ 	.byte	0x04, 0x17
        /*000a*/ 	.short	(.L_21 - .L_20)
.L_20:
        /*000c*/ 	.word	0x00000000
        /*0010*/ 	.short	0x0001
        /*0012*/ 	.short	0x0008
        /*0014*/ 	.byte	0x00, 0xf5, 0x21, 0x00


	//----- nvinfo : EIATTR_KPARAM_INFO
	.align		4
.L_21:
        /*0018*/ 	.byte	0x04, 0x17
        /*001a*/ 	.short	(.L_23 - .L_22)
.L_22:
        /*001c*/ 	.word	0x00000000
        /*0020*/ 	.short	0x0000
        /*0022*/ 	.short	0x0000
        /*0024*/ 	.byte	0x00, 0xf5, 0x21, 0x00


	//----- nvinfo : EIATTR_SPARSE_MMA_MASK
	.align		4
.L_23:
        /*0028*/ 	.byte	0x03, 0x50
        /*002a*/ 	.short	0x0000


	//----- nvinfo : EIATTR_MAXREG_COUNT
	.align		4
        /*002c*/ 	.byte	0x03, 0x1b
        /*002e*/ 	.short	0x00ff


	//----- nvinfo : EIATTR_MERCURY_ISA_VERSION
	.align		4
        /*0030*/ 	.byte	0x03, 0x5f
        /*0032*/ 	.short	0x0101


	//----- nvinfo : EIATTR_VRC_CTA_INIT_COUNT
	.align		4
        /*0034*/ 	.byte	0x02, 0x4a
	.zero		1
	.zero		1


	//----- nvinfo : EIATTR_EXIT_INSTR_OFFSETS
	.align		4
        /*0038*/ 	.byte	0x04, 0x1c
        /*003a*/ 	.short	(.L_25 - .L_24)


	//   ....[0]....
.L_24:
        /*003c*/ 	.word	0x00000160


	//----- nvinfo : EIATTR_CBANK_PARAM_SIZE
	.align		4
.L_25:
        /*0040*/ 	.byte	0x03, 0x19
        /*0042*/ 	.short	0x0010


	//----- nvinfo : EIATTR_PARAM_CBANK
	.align		4
        /*0044*/ 	.byte	0x04, 0x0a
        /*0046*/ 	.short	(.L_27 - .L_26)
	.align		4
.L_26:
        /*0048*/ 	.word	index@(.nv.constant0.transpose3x3_kernel)
        /*004c*/ 	.short	0x0380
        /*004e*/ 	.short	0x0010


	//----- nvinfo : EIATTR_SW_WAR
	.align		4
.L_27:
        /*0050*/ 	.byte	0x04, 0x36
        /*0052*/ 	.short	(.L_29 - .L_28)
.L_28:
        /*0054*/ 	.word	0x00000008
.L_29:


//--------------------- .nv.info.det3x3_kernel    --------------------------
	.section	.nv.info.det3x3_kernel,"",@"SHT_CUDA_INFO"
	.sectionflags	@""
	.align	4


	//----- nvinfo : EIATTR_CUDA_API_VERSION
	.align		4
        /*0000*/ 	.byte	0x04, 0x37
        /*0002*/ 	.short	(.L_31 - .L_30)
.L_30:
        /*0004*/ 	.word	0x00000082


	//----- nvinfo : EIATTR_KPARAM_INFO
	.align		4
.L_31:
        /*0008*/ 	.byte	0x04, 0x17
        /*000a*/ 	.short	(.L_33 - .L_32)
.L_32:
        /*000c*/ 	.word	0x00000000
        /*0010*/ 	.short	0x0001
        /*0012*/ 	.short	0x0008
        /*0014*/ 	.byte	0x00, 0xf5, 0x21, 0x00


	//----- nvinfo : EIATTR_KPARAM_INFO
	.align		4
.L_33:
        /*0018*/ 	.byte	0x04, 0x17
        /*001a*/ 	.short	(.L_35 - .L_34)
.L_34:
        /*001c*/ 	.word	0x00000000
        /*0020*/ 	.short	0x0000
        /*0022*/ 	.short	0x0000
        /*0024*/ 	.byte	0x00, 0xf5, 0x21, 0x00


	//----- nvinfo : EIATTR_SPARSE_MMA_MASK
	.align		4
.L_35:
        /*0028*/ 	.byte	0x03, 0x50
        /*002a*/ 	.short	0x0000


	//----- nvinfo : EIATTR_MAXREG_COUNT
	.align		4
        /*002c*/ 	.byte	0x03, 0x1b
        /*002e*/ 	.short	0x00ff


	//----- nvinfo : EIATTR_MERCURY_ISA_VERSION
	.align		4
        /*0030*/ 	.byte	0x03, 0x5f
        /*0032*/ 	.short	0x0101


	//----- nvinfo : EIATTR_VRC_CTA_INIT_COUNT
	.align		4
        /*0034*/ 	.byte	0x02, 0x4a
	.zero		1
	.zero		1


	//----- nvinfo : EIATTR_EXIT_INSTR_OFFSETS
	.align		4
        /*0038*/ 	.byte	0x04, 0x1c
        /*003a*/ 	.short	(.L_37 - .L_36)


	//   ....[0]....
.L_36:
        /*003c*/ 	.word	0x00000170


	//----- nvinfo : EIATTR_CBANK_PARAM_SIZE
	.align		4
.L_37:
        /*0040*/ 	.byte	0x03, 0x19
        /*0042*/ 	.short	0x0010


	//----- nvinfo : EIATTR_PARAM_CBANK
	.align		4
        /*0044*/ 	.byte	0x04, 0x0a
        /*0046*/ 	.short	(.L_39 - .L_38)
	.align		4
.L_38:
        /*0048*/ 	.word	index@(.nv.constant0.det3x3_kernel)
        /*004c*/ 	.short	0x0380
        /*004e*/ 	.short	0x0010


	//----- nvinfo : EIATTR_SW_WAR
	.align		4
.L_39:
        /*0050*/ 	.byte	0x04, 0x36
        /*0052*/ 	.short	(.L_41 - .L_40)
.L_40:
        /*0054*/ 	.word	0x00000008
.L_41:


//--------------------- .nv.info.matmul3x3_kernel --------------------------
	.section	.nv.info.matmul3x3_kernel,"",@"SHT_CUDA_INFO"
	.sectionflags	@""
	.align	4


	//----- nvinfo : EIATTR_CUDA_API_VERSION
	.align		4
        /*0000*/ 	.byte	0x04, 0x37
        /*0002*/ 	.short	(.L_43 - .L_42)
.L_42:
        /*0004*/ 	.word	0x00000082


	//----- nvinfo : EIATTR_KPARAM_INFO
	.align		4
.L_43:
        /*0008*/ 	.byte	0x04, 0x17
        /*000a*/ 	.short	(.L_45 - .L_44)
.L_44:
        /*000c*/ 	.word	0x00000000
        /*0010*/ 	.short	0x0002
        /*0012*/ 	.short	0x0010
        /*0014*/ 	.byte	0x00, 0xf5, 0x21, 0x00


	//----- nvinfo : EIATTR_KPARAM_INFO
	.align		4
.L_45:
        /*0018*/ 	.byte	0x04, 0x17
        /*001a*/ 	.short	(.L_47 - .L_46)
.L_46:
        /*001c*/ 	.word	0x00000000
        /*0020*/ 	.short	0x0001
        /*0022*/ 	.short	0x0008
        /*0024*/ 	.byte	0x00, 0xf5, 0x21, 0x00


	//----- nvinfo : EIATTR_KPARAM_INFO
	.align		4
.L_47:
        /*0028*/ 	.byte	0x04, 0x17
        /*002a*/ 	.short	(.L_49 - .L_48)
.L_48:
        /*002c*/ 	.word	0x00000000
        /*0030*/ 	.short	0x0000
        /*0032*/ 	.short	0x0000
        /*0034*/ 	.byte	0x00, 0xf5, 0x21, 0x00


	//----- nvinfo : EIATTR_SPARSE_MMA_MASK
	.align		4
.L_49:
        /*0038*/ 	.byte	0x03, 0x50
        /*003a*/ 	.short	0x0000


	//----- nvinfo : EIATTR_MAXREG_COUNT
	.align		4
        /*003c*/ 	.byte	0x03, 0x1b
        /*003e*/ 	.short	0x00ff


	//----- nvinfo : EIATTR_MERCURY_ISA_VERSION
	.align		4
        /*0040*/ 	.byte	0x03, 0x5f
        /*0042*/ 	.short	0x0101


	//----- nvinfo : EIATTR_VRC_CTA_INIT_COUNT
	.align		4
        /*0044*/ 	.byte	0x02, 0x4a
	.zero		1
	.zero		1


	//----- nvinfo : EIATTR_EXIT_INSTR_OFFSETS
	.align		4
        /*0048*/ 	.byte	0x04, 0x1c
        /*004a*/ 	.short	(.L_51 - .L_50)


	//   ....[0]....
.L_50:
        /*004c*/ 	.word	0x00000030


	//   ....[1]....
        /*0050*/ 	.word	0x00000230


	//----- nvinfo : EIATTR_CBANK_PARAM_SIZE
	.align		4
.L_51:
        /*0054*/ 	.byte	0x03, 0x19
        /*0056*/ 	.short	0x0018


	//----- nvinfo : EIATTR_PARAM_CBANK
	.align		4
        /*0058*/ 	.byte	0x04, 0x0a
        /*005a*/ 	.short	(.L_53 - .L_52)
	.align		4
.L_52:
        /*005c*/ 	.word	index@(.nv.constant0.matmul3x3_kernel)
        /*0060*/ 	.short	0x0380
        /*0062*/ 	.short	0x0018


	//----- nvinfo : EIATTR_SW_WAR
	.align		4
.L_53:
        /*0064*/ 	.byte	0x04, 0x36
        /*0066*/ 	.short	(.L_55 - .L_54)
.L_54:
        /*0068*/ 	.word	0x00000008
.L_55:


//--------------------- .nv.callgraph             --------------------------
	.section	.nv.callgraph,"",@"SHT_CUDA_CALLGRAPH"
	.align	4
	.sectionentsize	8
	.align		4
        /*0000*/ 	.word	0x00000000
	.align		4
        /*0004*/ 	.word	0xffffffff
	.align		4
        /*0008*/ 	.word	0x00000000
	.align		4
        /*000c*/ 	.word	0xfffffffe
	.align		4
        /*0010*/ 	.word	0x00000000
	.align		4
        /*0014*/ 	.word	0xfffffffd
	.align		4
        /*0018*/ 	.word	0x00000000
	.align		4
        /*001c*/ 	.word	0xfffffffc


//--------------------- .text.transpose3x3_kernel --------------------------
	.section	.text.transpose3x3_kernel,"ax",@progbits
	.align	128
        .global         transpose3x3_kernel
        .type           transpose3x3_kernel,@function
        .size           transpose3x3_kernel,(.L_x_3 - transpose3x3_kernel)
        .other          transpose3x3_kernel,@"STO_CUDA_ENTRY STV_DEFAULT"
transpose3x3_kernel:
.text.transpose3x3_kernel:
[----:B------:R-:W-:Y:S08]  /*0000*/  LDC R1, c[0x0][0x37c] ;  /* 0x0000df00ff017b82 */ /* 0x000ff00000000800 */
[----:B------:R-:W0:Y:S01]  /*0010*/  LDC.64 R2, c[0x0][0x380] ;  /* 0x0000e000ff027b82 */ /* 0x000e220000000a00 */
[----:B------:R-:W0:Y:S02]  /*0020*/  LDCU.64 UR4, c[0x0][0x358] ;  /* 0x00006b00ff0477ac */ /* 0x000e240008000a00 */
[----:B0-----:R-:W2:Y:S05]  /*0030*/  LDG.E R7, desc[UR4][R2.64] ;  /* 0x0000000402077981 */ /* 0x001eaa000c1e1900 */
[----:B------:R-:W2:Y:S02]  /*0040*/  LDC.64 R4, c[0x0][0x388] ;  /* 0x0000e200ff047b82 */ /* 0x000ea40000000a00 */
[----:B--2---:R0:W-:Y:S04]  /*0050*/  STG.E desc[UR4][R4.64], R7 ;  /* 0x0000000704007986 */ /* 0x0041e8000c101904 */
[----:B------:R-:W2:Y:S04]  /*0060*/  LDG.E R9, desc[UR4][R2.64+0x4] ;  /* 0x0000040402097981 */ /* 0x000ea8000c1e1900 */
[----:B--2---:R1:W-:Y:S04]  /*0070*/  STG.E desc[UR4][R4.64+0xc], R9 ;  /* 0x00000c0904007986 */ /* 0x0043e8000c101904 */
[----:B------:R-:W2:Y:S04]  /*0080*/  LDG.E R11, desc[UR4][R2.64+0x8] ;  /* 0x00000804020b7981 */ /* 0x000ea8000c1e1900 */
[----:B--2---:R2:W-:Y:S04]  /*0090*/  STG.E desc[UR4][R4.64+0x18], R11 ;  /* 0x0000180b04007986 */ /* 0x0045e8000c101904 */
[----:B------:R-:W3:Y:S04]  /*00a0*/  LDG.E R13, desc[UR4][R2.64+0xc] ;  /* 0x00000c04020d7981 */ /* 0x000ee8000c1e1900 */
[----:B---3--:R-:W-:Y:S04]  /*00b0*/  STG.E desc[UR4][R4.64+0x4], R13 ;  /* 0x0000040d04007986 */ /* 0x008fe8000c101904 */
[----:B------:R-:W3:Y:S04]  /*00c0*/  LDG.E R15, desc[UR4][R2.64+0x10] ;  /* 0x00001004020f7981 */ /* 0x000ee8000c1e1900 */
[----:B---3--:R-:W-:Y:S04]  /*00d0*/  STG.E desc[UR4][R4.64+0x10], R15 ;  /* 0x0000100f04007986 */ /* 0x008fe8000c101904 */
[----:B------:R-:W3:Y:S04]  /*00e0*/  LDG.E R17, desc[UR4][R2.64+0x14] ;  /* 0x0000140402117981 */ /* 0x000ee8000c1e1900 */
[----:B---3--:R-:W-:Y:S04]  /*00f0*/  STG.E desc[UR4][R4.64+0x1c], R17 ;  /* 0x00001c1104007986 */ /* 0x008fe8000c101904 */
[----:B0-----:R-:W3:Y:S04]  /*0100*/  LDG.E R7, desc[UR4][R2.64+0x18] ;  /* 0x0000180402077981 */ /* 0x001ee8000c1e1900 */
[----:B---3--:R-:W-:Y:S04]  /*0110*/  STG.E desc[UR4][R4.64+0x8], R7 ;  /* 0x0000080704007986 */ /* 0x008fe8000c101904 */
[----:B-1----:R-:W3:Y:S04]  /*0120*/  LDG.E R9, desc[UR4][R2.64+0x1c] ;  /* 0x00001c0402097981 */ /* 0x002ee8000c1e1900 */
[----:B---3--:R-:W-:Y:S04]  /*0130*/  STG.E desc[UR4][R4.64+0x14], R9 ;  /* 0x0000140904007986 */ /* 0x008fe8000c101904 */
[----:B--2---:R-:W2:Y:S04]  /*0140*/  LDG.E R11, desc[UR4][R2.64+0x20] ;  /* 0x00002004020b7981 */ /* 0x004ea8000c1e1900 */
[----:B--2---:R-:W-:Y:S01]  /*0150*/  STG.E desc[UR4][R4.64+0x20], R11 ;  /* 0x0000200b04007986 */ /* 0x004fe2000c101904 */
[----:B------:R-:W-:Y:S05]  /*0160*/  EXIT ;  /* 0x000000000000794d */ /* 0x000fea0003800000 */
.L_x_0:
[----:B------:R-:W-:-:S00]  /*0170*/  BRA `(.L_x_0) ;  /* 0xfffffffc00fc7947 */ /* 0x000fc0000383ffff */
[----:B------:R-:W-:-:S00]  /*0180*/  NOP ;  /* 0x0000000000007918 */ /* 0x000fc00000000000 */
[----:B------:R-:W-:-:S00]  /*0190*/  NOP ;  /* 0x0000000000007918 */ /* 0x000fc00000000000 */
[----:B------:R-:W-:-:S00]  /*01a0*/  NOP ;  /* 0x0000000000007918 */ /* 0x000fc00000000000 */
[----:B------:R-:W-:-:S00]  /*01b0*/  NOP ;  /* 0x0000000000007918 */ /* 0x000fc00000000000 */
[----:B------:R-:W-:-:S00]  /*01c0*/  NOP ;  /* 0x0000000000007918 */ /* 0x000fc00000000000 */
[----:B------:R-:W-:-:S00]  /*01d0*/  NOP ;  /* 0x0000000000007918 */ /* 0x000fc00000000000 */
[----:B------:R-:W-:-:S00]  /*01e0*/  NOP ;  /* 0x0000000000007918 */ /* 0x000fc00000000000 */
[----:B------:R-:W-:-:S00]  /*01f0*/  NOP ;  /* 0x0000000000007918 */ /* 0x000fc00000000000 */
.L_x_3:


//--------------------- .text.det3x3_kernel       --------------------------
	.section	.text.det3x3_kernel,"ax",@progbits
	.align	128
        .global         det3x3_kernel
        .type           det3x3_kernel,@function
        .size           det3x3_kernel,(.L_x_4 - det3x3_kernel)
        .other          det3x3_kernel,@"STO_CUDA_ENTRY STV_DEFAULT"
det3x3_kernel:
.text.det3x3_kernel:
[----:B------:R-:W-:Y:S08]  /*0000*/  LDC R1, c[0x0][0x37c] ;  /* 0x0000df00ff017b82 */ /* 0x000ff00000000800 */
[----:B------:R-:W0:Y:S01]  /*0010*/  LDC.64 R4, c[0x0][0x380] ;  /* 0x0000e000ff047b82 */ /* 0x000e220000000a00 */
[----:B------:R-:W0:Y:S02]  /*0020*/  LDCU.64 UR4, c[0x0][0x358] ;  /* 0x00006b00ff0477ac */ /* 0x000e240008000a00 */
[----:B0-----:R-:W2:Y:S04]  /*0030*/  LDG.E R8, desc[UR4][R4.64+0x14] ;  /* 0x0000140404087981 */ /* 0x001ea8000c1e1900 */
[----:B------:R-:W2:Y:S04]  /*0040*/  LDG.E R13, desc[UR4][R4.64+0x18] ;  /* 0x00001804040d7981 */ /* 0x000ea8000c1e1900 */
[----:B------:R-:W3:Y:S04]  /*0050*/  LDG.E R9, desc[UR4][R4.64+0x1c] ;  /* 0x00001c0404097981 */ /* 0x000ee8000c1e1900 */
[----:B------:R-:W4:Y:S04]  /*0060*/  LDG.E R7, desc[UR4][R4.64+0x20] ;  /* 0x0000200404077981 */ /* 0x000f28000c1e1900 */
[----:B------:R-:W4:Y:S04]  /*0070*/  LDG.E R12, desc[UR4][R4.64+0xc] ;  /* 0x00000c04040c7981 */ /* 0x000f28000c1e1900 */
[----:B------:R-:W5:Y:S04]  /*0080*/  LDG.E R6, desc[UR4][R4.64+0x10] ;  /* 0x0000100404067981 */ /* 0x000f68000c1e1900 */
[----:B------:R-:W5:Y:S04]  /*0090*/  LDG.E R10, desc[UR4][R4.64+0x4] ;  /* 0x00000404040a7981 */ /* 0x000f68000c1e1900 */
[----:B------:R-:W5:Y:S04]  /*00a0*/  LDG.E R0, desc[UR4][R4.64] ;  /* 0x0000000404007981 */ /* 0x000f68000c1e1900 */
[----:B------:R-:W5:Y:S01]  /*00b0*/  LDG.E R17, desc[UR4][R4.64+0x8] ;  /* 0x0000080404117981 */ /* 0x000f62000c1e1900 */
[----:B------:R-:W0:Y:S01]  /*00c0*/  LDC.64 R2, c[0x0][0x388] ;  /* 0x0000e200ff027b82 */ /* 0x000e220000000a00 */
[C---:B--2---:R-:W-:Y:S01]  /*00d0*/  FMUL R14, R8.reuse, R13 ;  /* 0x0000000d080e7220 */ /* 0x044fe20000400000 */
[----:B---3--:R-:W-:-:S03]  /*00e0*/  FMUL R11, R8, R9 ;  /* 0x00000009080b7220 */ /* 0x008fc60000400000 */
[-C--:B----4-:R-:W-:Y:S01]  /*00f0*/  FFMA R15, R7, R12.reuse, -R14 ;  /* 0x0000000c070f7223 */ /* 0x090fe2000000080e */
[C---:B-----5:R-:W-:Y:S01]  /*0100*/  FFMA R11, R6.reuse, R7, -R11 ;  /* 0x00000007060b7223 */ /* 0x060fe2000000080b */
[----:B------:R-:W-:Y:S02]  /*0110*/  FMUL R6, R6, R13 ;  /* 0x0000000d06067220 */ /* 0x000fe40000400000 */
[----:B------:R-:W-:Y:S02]  /*0120*/  FMUL R15, R10, R15 ;  /* 0x0000000f0a0f7220 */ /* 0x000fe40000400000 */
[----:B------:R-:W-:Y:S02]  /*0130*/  FFMA R6, R9, R12, -R6 ;  /* 0x0000000c09067223 */ /* 0x000fe40000000806 */
[----:B------:R-:W-:-:S04]  /*0140*/  FFMA R0, R0, R11, -R15 ;  /* 0x0000000b00007223 */ /* 0x000fc8000000080f */
[----:B------:R-:W-:-:S05]  /*0150*/  FFMA R17, R17, R6, R0 ;  /* 0x0000000611117223 */ /* 0x000fca0000000000 */
[----:B0-----:R-:W-:Y:S01]  /*0160*/  STG.E desc[UR4][R2.64], R17 ;  /* 0x0000001102007986 */ /* 0x001fe2000c101904 */
[----:B------:R-:W-:Y:S05]  /*0170*/  EXIT ;  /* 0x000000000000794d */ /* 0x000fea0003800000 */
.L_x_1:
        /* <DEDUP_REMOVED lines=16> */
.L_x_4:


//--------------------- .text.matmul3x3_kernel    --------------------------
	.section	.text.matmul3x3_kernel,"ax",@progbits
	.align	128
        .global         matmul3x3_kernel
        .type           matmul3x3_kernel,@function
        .size           matmul3x3_kernel,(.L_x_5 - matmul3x3_kernel)
        .other          matmul3x3_kernel,@"STO_CUDA_ENTRY STV_DEFAULT"
matmul3x3_kernel:
.text.matmul3x3_kernel:
[----:B------:R-:W-:Y:S01]  /*0000*/  LDC R1, c[0x0][0x37c] ;  /* 0x0000df00ff017b82 */ /* 0x000fe20000000800 */
[----:B------:R-:W0:Y:S02]  /*0010*/  S2R R13, SR_TID.X ;  /* 0x00000000000d7919 */ /* 0x000e240000002100 */
[----:B0-----:R-:W-:-:S13]  /*0020*/  ISETP.GT.U32.AND P0, PT, R13, 0x8, PT ;  /* 0x000000080d00780c */ /* 0x001fda0003f04070 */
[----:B------:R-:W-:Y:S05]  /*0030*/  @P0 EXIT ;  /* 0x000000000000094d */ /* 0x000fea0003800000 */
[----:B------:R-:W-:Y:S01]  /*0040*/  PRMT R0, R13, 0x9910, RZ ;  /* 0x000099100d007816 */ /* 0x000fe200000000ff */
[----:B------:R-:W0:Y:S01]  /*0050*/  LDC.64 R2, c[0x0][0x390] ;  /* 0x0000e400ff027b82 */ /* 0x000e220000000a00 */
[----:B------:R-:W1:Y:S03]  /*0060*/  LDCU.64 UR4, c[0x0][0x358] ;  /* 0x00006b00ff0477ac */ /* 0x000e660008000a00 */
[----:B------:R-:W-:-:S04]  /*0070*/  IMAD R0, R0, 0xab, RZ ;  /* 0x000000ab00007824 */ /* 0x000fc800078e02ff */
[----:B------:R-:W2:Y:S01]  /*0080*/  LDC.64 R6, c[0x0][0x388] ;  /* 0x0000e200ff067b82 */ /* 0x000ea20000000a00 */
[----:B------:R-:W-:-:S04]  /*0090*/  LOP3.LUT R0, R0, 0xffff, RZ, 0xc0, !PT ;  /* 0x0000ffff00007812 */ /* 0x000fc800078ec0ff */
[----:B------:R-:W-:-:S03]  /*00a0*/  SHF.R.U32.HI R0, RZ, 0x9, R0 ;  /* 0x00000009ff007819 */ /* 0x000fc60000011600 */
[----:B------:R-:W3:Y:S01]  /*00b0*/  LDC.64 R4, c[0x0][0x380] ;  /* 0x0000e000ff047b82 */ /* 0x000ee20000000a00 */
[----:B------:R-:W-:-:S05]  /*00c0*/  PRMT R0, R0, 0x9910, RZ ;  /* 0x0000991000007816 */ /* 0x000fca00000000ff */
[----:B------:R-:W-:Y:S02]  /*00d0*/  IMAD R0, R0, 0x3, RZ ;  /* 0x0000000300007824 */ /* 0x000fe400078e02ff */
[----:B0-----:R-:W-:-:S03]  /*00e0*/  IMAD.WIDE.U32 R2, R13, 0x4, R2 ;  /* 0x000000040d027825 */ /* 0x001fc600078e0002 */
[----:B------:R-:W-:Y:S02]  /*00f0*/  IADD3 R0, PT, PT, RZ, -R0, RZ ;  /* 0x80000000ff007210 */ /* 0x000fe40007ffe0ff */
[----:B-1----:R-:W-:Y:S02]  /*0100*/  STG.E desc[UR4][R2.64], RZ ;  /* 0x000000ff02007986 */ /* 0x002fe4000c101904 */
[----:B------:R-:W-:-:S04]  /*0110*/  PRMT R0, R0, 0x7710, RZ ;  /* 0x0000771000007816 */ /* 0x000fc800000000ff */
[----:B------:R-:W-:-:S04]  /*0120*/  IADD3 R0, PT, PT, R0, R13, RZ ;  /* 0x0000000d00007210 */ /* 0x000fc80007ffe0ff */
[----:B------:R-:W-:-:S04]  /*0130*/  LOP3.LUT R9, R0, 0xff, RZ, 0xc0, !PT ;  /* 0x000000ff00097812 */ /* 0x000fc800078ec0ff */
[C---:B------:R-:W-:Y:S01]  /*0140*/  IADD3 R11, PT, PT, -R9.reuse, R13, RZ ;  /* 0x0000000d090b7210 */ /* 0x040fe20007ffe1ff */
[----:B--2---:R-:W-:-:S04]  /*0150*/  IMAD.WIDE.U32 R6, R9, 0x4, R6 ;  /* 0x0000000409067825 */ /* 0x004fc800078e0006 */
[----:B---3--:R-:W-:Y:S01]  /*0160*/  IMAD.WIDE.U32 R4, R11, 0x4, R4 ;  /* 0x000000040b047825 */ /* 0x008fe200078e0004 */
[----:B------:R-:W2:Y:S04]  /*0170*/  LDG.E R9, desc[UR4][R6.64] ;  /* 0x0000000406097981 */ /* 0x000ea8000c1e1900 */
[----:B------:R-:W2:Y:S02]  /*0180*/  LDG.E R0, desc[UR4][R4.64] ;  /* 0x0000000404007981 */ /* 0x000ea4000c1e1900 */
[----:B--2---:R-:W-:-:S05]  /*0190*/  FFMA R9, R0, R9, RZ ;  /* 0x0000000900097223 */ /* 0x004fca00000000ff */
[----:B------:R-:W-:Y:S04]  /*01a0*/  STG.E desc[UR4][R2.64], R9 ;  /* 0x0000000902007986 */ /* 0x000fe8000c101904 */
[----:B------:R-:W2:Y:S04]  /*01b0*/  LDG.E R0, desc[UR4][R4.64+0x4] ;  /* 0x0000040404007981 */ /* 0x000ea8000c1e1900 */
[----:B------:R-:W2:Y:S02]  /*01c0*/  LDG.E R8, desc[UR4][R6.64+0xc] ;  /* 0x00000c0406087981 */ /* 0x000ea4000c1e1900 */
[----:B--2---:R-:W-:-:S05]  /*01d0*/  FFMA R11, R0, R8, R9 ;  /* 0x00000008000b7223 */ /* 0x004fca0000000009 */
[----:B------:R-:W-:Y:S04]  /*01e0*/  STG.E desc[UR4][R2.64], R11 ;  /* 0x0000000b02007986 */ /* 0x000fe8000c101904 */
[----:B------:R-:W2:Y:S04]  /*01f0*/  LDG.E R0, desc[UR4][R4.64+0x8] ;  /* 0x0000080404007981 */ /* 0x000ea8000c1e1900 */
[----:B------:R-:W2:Y:S02]  /*0200*/  LDG.E R8, desc[UR4][R6.64+0x18] ;  /* 0x0000180406087981 */ /* 0x000ea4000c1e1900 */
[----:B--2---:R-:W-:-:S05]  /*0210*/  FFMA R13, R0, R8, R11 ;  /* 0x00000008000d7223 */ /* 0x004fca000000000b */
[----:B------:R-:W-:Y:S01]  /*0220*/  STG.E desc[UR4][R2.64], R13 ;  /* 0x0000000d02007986 */ /* 0x000fe2000c101904 */
[----:B------:R-:W-:Y:S05]  /*0230*/  EXIT ;  /* 0x000000000000794d */ /* 0x000fea0003800000 */
.L_x_2:
        /* <DEDUP_REMOVED lines=12> */
.L_x_5:


//--------------------- .nv.shared.reserved.0     --------------------------
	.section	.nv.shared.reserved.0,"aw",@nobits
	.weak		__nv_reservedSMEM_offset_0_alias
	.size		__nv_reservedSMEM_offset_0_alias, 0, 64
	.other		__nv_reservedSMEM_offset_0_alias,@"STO_CUDA_RESERVED_SHARED STV_DEFAULT"
__nv_reservedSMEM_offset_0_alias:
	.zero		0
	.zero		64


//--------------------- .nv.constant0.transpose3x3_kernel --------------------------
	.section	.nv.constant0.transpose3x3_kernel,"a",@progbits
	.sectionflags	@""
	.align	4
.nv.constant0.transpose3x3_kernel:
	.zero		912


//--------------------- .nv.constant0.det3x3_kernel --------------------------
	.section	.nv.constant0.det3x3_kernel,"a",@progbits
	.sectionflags	@""
	.align	4
.nv.constant0.det3x3_kernel:
	.zero		912


//--------------------- .nv.constant0.matmul3x3_kernel --------------------------
	.section	.nv.constant0.matmul3x3_kernel,"a",@progbits
	.sectionflags	@""
	.align	4
.nv.constant0.matmul3x3_kernel:
	.zero		920


//--------------------- SYMBOLS --------------------------

	.type		.nv.reservedSmem.offset0,@object
	.size		.nv.reservedSmem.offset0,0x4
